//
// Generated by NVIDIA NVVM Compiler
//
// Compiler Build ID: CL-36424714
// Cuda compilation tools, release 13.0, V13.0.88
// Based on NVVM 20.0.0
//

.version 9.0
.target sm_100
.address_size 64

	// .globl	_Z6vecDotPfS_S_
// _ZZ6vecDotPfS_S_E5cache has been demoted

.visible .entry _Z6vecDotPfS_S_(
	.param .u64 .ptr .align 1 _Z6vecDotPfS_S__param_0,
	.param .u64 .ptr .align 1 _Z6vecDotPfS_S__param_1,
	.param .u64 .ptr .align 1 _Z6vecDotPfS_S__param_2
)
{
	.reg .pred 	%p<7>;
	.reg .b32 	%r<18>;
	.reg .b32 	%f<14>;
	.reg .b64 	%rd<12>;
	// demoted variable
	.shared .align 4 .b8 _ZZ6vecDotPfS_S_E5cache[1024];
	ld.param.u64 	%rd3, [_Z6vecDotPfS_S__param_0];
	ld.param.u64 	%rd4, [_Z6vecDotPfS_S__param_1];
	ld.param.u64 	%rd5, [_Z6vecDotPfS_S__param_2];
	mov.u32 	%r1, %tid.x;
	mov.u32 	%r2, %ctaid.x;
	mov.u32 	%r17, %ntid.x;
	mad.lo.s32 	%r16, %r2, %r17, %r1;
	setp.gt.s32 	%p1, %r16, 17407;
	mov.f32 	%f13, 0f00000000;
	@%p1 bra 	$L__BB0_3;
	mov.u32 	%r11, %nctaid.x;
	mul.lo.s32 	%r5, %r17, %r11;
	cvta.to.global.u64 	%rd1, %rd3;
	cvta.to.global.u64 	%rd2, %rd4;
	mov.f32 	%f13, 0f00000000;
$L__BB0_2:
	mul.wide.s32 	%rd6, %r16, 4;
	add.s64 	%rd7, %rd1, %rd6;
	ld.global.f32 	%f6, [%rd7];
	add.s64 	%rd8, %rd2, %rd6;
	ld.global.f32 	%f7, [%rd8];
	fma.rn.f32 	%f13, %f6, %f7, %f13;
	add.s32 	%r16, %r16, %r5;
	setp.lt.s32 	%p2, %r16, 17408;
	@%p2 bra 	$L__BB0_2;
$L__BB0_3:
	shl.b32 	%r12, %r1, 2;
	mov.u32 	%r13, _ZZ6vecDotPfS_S_E5cache;
	add.s32 	%r8, %r13, %r12;
	st.shared.f32 	[%r8], %f13;
	bar.sync 	0;
	setp.lt.u32 	%p3, %r17, 2;
	@%p3 bra 	$L__BB0_7;
$L__BB0_4:
	shr.u32 	%r10, %r17, 1;
	setp.ge.u32 	%p4, %r1, %r10;
	@%p4 bra 	$L__BB0_6;
	shl.b32 	%r14, %r10, 2;
	add.s32 	%r15, %r8, %r14;
	ld.shared.f32 	%f8, [%r15];
	ld.shared.f32 	%f9, [%r8];
	add.f32 	%f10, %f8, %f9;
	st.shared.f32 	[%r8], %f10;
$L__BB0_6:
	bar.sync 	0;
	setp.gt.u32 	%p5, %r17, 3;
	mov.u32 	%r17, %r10;
	@%p5 bra 	$L__BB0_4;
$L__BB0_7:
	setp.ne.s32 	%p6, %r1, 0;
	@%p6 bra 	$L__BB0_9;
	ld.shared.f32 	%f11, [_ZZ6vecDotPfS_S_E5cache];
	cvta.to.global.u64 	%rd9, %rd5;
	mul.wide.u32 	%rd10, %r2, 4;
	add.s64 	%rd11, %rd9, %rd10;
	st.global.f32 	[%rd11], %f11;
$L__BB0_9:
	ret;

}


// ===== COMPILED SASS (sm_100) =====

	.target	sm_100

	.elftype	@"ET_EXEC"


//--------------------- .note.nv.tkinfo           --------------------------
	.section	.note.nv.tkinfo,"",@"SHT_NOTE"
	.sectionflags	@"SHF_NOTE_NV_TKINFO"
	.tkinfo
        /*0018*/ 	.word	0x00000002
        /*0030*/ 	.string	""
        /*0030*/ 	.string	"ptxas"
        /*0030*/ 	.string	"Cuda compilation tools, release 13.0, V13.0.88"
        /*0030*/ 	.string	"Build cuda_13.0.r13.0/compiler.36424714_0"
        /*0030*/ 	.string	"-arch sm_100 -m 64 "



//--------------------- .note.nv.cuinfo           --------------------------
	.section	.note.nv.cuinfo,"",@"SHT_NOTE"
	.sectionflags	@"SHF_NOTE_NV_CUINFO"
        /*0018*/ 	.short	0x0002
        /*001a*/ 	.short	0x0064
        /*001c*/ 	.short	0x0082
	.zero		2


//--------------------- .nv.info                  --------------------------
	.section	.nv.info,"",@"SHT_CUDA_INFO"
	.align	4


	//----- nvinfo : EIATTR_REGCOUNT
	.align		4
        /*0000*/ 	.byte	0x04, 0x2f
        /*0002*/ 	.short	(.L_1 - .L_0)
	.align		4
.L_0:
        /*0004*/ 	.word	index@(_Z6vecDotPfS_S_)
        /*0008*/ 	.word	0x00000012


	//----- nvinfo : EIATTR_FRAME_SIZE
	.align		4
.L_1:
        /*000c*/ 	.byte	0x04, 0x11
        /*000e*/ 	.short	(.L_3 - .L_2)
	.align		4
.L_2:
        /*0010*/ 	.word	index@(_Z6vecDotPfS_S_)
        /*0014*/ 	.word	0x00000000


	//----- nvinfo : EIATTR_MIN_STACK_SIZE
	.align		4
.L_3:
        /*0018*/ 	.byte	0x04, 0x12
        /*001a*/ 	.short	(.L_5 - .L_4)
	.align		4
.L_4:
        /*001c*/ 	.word	index@(_Z6vecDotPfS_S_)
        /*0020*/ 	.word	0x00000000
.L_5:


//--------------------- .nv.compat                --------------------------
	.section	.nv.compat,"",@"SHT_CUDA_COMPAT_INFO"
	.align	4
        /*0000*/ 	.byte	0x02, 0x09, 0x00, 0x00, 0x02, 0x02, 0x01, 0x00, 0x02, 0x05, 0x05, 0x00, 0x03, 0x07, 0x01, 0x01
        /*0010*/ 	.byte	0x02, 0x03, 0x00, 0x00, 0x02, 0x06, 0x01, 0x00, 0x04, 0x0b, 0x08, 0x00, 0x09, 0x00, 0x00, 0x00
        /*0020*/ 	.byte	0x00, 0x00, 0x00, 0x00


//--------------------- .nv.info._Z6vecDotPfS_S_  --------------------------
	.section	.nv.info._Z6vecDotPfS_S_,"",@"SHT_CUDA_INFO"
	.sectionflags	@""
	.align	4


	//----- nvinfo : EIATTR_CUDA_API_VERSION
	.align		4
        /*0000*/ 	.byte	0x04, 0x37
        /*0002*/ 	.short	(.L_7 - .L_6)
.L_6:
        /*0004*/ 	.word	0x00000082


	//----- nvinfo : EIATTR_KPARAM_INFO
	.align		4
.L_7:
        /*0008*/ 	.byte	0x04, 0x17
        /*000a*/ 	.short	(.L_9 - .L_8)
.L_8:
        /*000c*/ 	.word	0x00000000
        /*0010*/ 	.short	0x0002
        /*0012*/ 	.short	0x0010
        /*0014*/ 	.byte	0x00, 0xf5, 0x21, 0x00


	//----- nvinfo : EIATTR_KPARAM_INFO
	.align		4
.L_9:
        /*0018*/ 	.byte	0x04, 0x17
        /*001a*/ 	.short	(.L_11 - .L_10)
.L_10:
        /*001c*/ 	.word	0x00000000
        /*0020*/ 	.short	0x0001
        /*0022*/ 	.short	0x0008
        /*0024*/ 	.byte	0x00, 0xf5, 0x21, 0x00


	//----- nvinfo : EIATTR_KPARAM_INFO
	.align		4
.L_11:
        /*0028*/ 	.byte	0x04, 0x17
        /*002a*/ 	.short	(.L_13 - .L_12)
.L_12:
        /*002c*/ 	.word	0x00000000
        /*0030*/ 	.short	0x0000
        /*0032*/ 	.short	0x0000
        /*0034*/ 	.byte	0x00, 0xf5, 0x21, 0x00


	//----- nvinfo : EIATTR_SPARSE_MMA_MASK
	.align		4
.L_13:
        /*0038*/ 	.byte	0x03, 0x50
        /*003a*/ 	.short	0x0000


	//----- nvinfo : EIATTR_MAXREG_COUNT
	.align		4
        /*003c*/ 	.byte	0x03, 0x1b
        /*003e*/ 	.short	0x00ff


	//----- nvinfo : EIATTR_NUM_BARRIERS
	.align		4
        /*0040*/ 	.byte	0x02, 0x4c
        /*0042*/ 	.byte	0x01
	.zero		1


	//----- nvinfo : EIATTR_MERCURY_ISA_VERSION
	.align		4
        /*0044*/ 	.byte	0x03, 0x5f
        /*0046*/ 	.short	0x0101


	//----- nvinfo : EIATTR_VRC_CTA_INIT_COUNT
	.align		4
        /*0048*/ 	.byte	0x02, 0x4a
	.zero		1
	.zero		1


	//----- nvinfo : EIATTR_EXIT_INSTR_OFFSETS
	.align		4
        /*004c*/ 	.byte	0x04, 0x1c
        /*004e*/ 	.short	(.L_15 - .L_14)


	//   ....[0]....
.L_14:
        /*0050*/ 	.word	0x000002d0


	//   ....[1]....
        /*0054*/ 	.word	0x00000350


	//----- nvinfo : EIATTR_CRS_STACK_SIZE
	.align		4
.L_15:
        /*0058*/ 	.byte	0x04, 0x1e
        /*005a*/ 	.short	(.L_17 - .L_16)
.L_16:
        /*005c*/ 	.word	0x00000000


	//----- nvinfo : EIATTR_CBANK_PARAM_SIZE
	.align		4
.L_17:
        /*0060*/ 	.byte	0x03, 0x19
        /*0062*/ 	.short	0x0018


	//----- nvinfo : EIATTR_PARAM_CBANK
	.align		4
        /*0064*/ 	.byte	0x04, 0x0a
        /*0066*/ 	.short	(.L_19 - .L_18)
	.align		4
.L_18:
        /*0068*/ 	.word	index@(.nv.constant0._Z6vecDotPfS_S_)
        /*006c*/ 	.short	0x0380
        /*006e*/ 	.short	0x0018


	//----- nvinfo : EIATTR_SW_WAR
	.align		4
.L_19:
        /*0070*/ 	.byte	0x04, 0x36
        /*0072*/ 	.short	(.L_21 - .L_20)
.L_20:
        /*0074*/ 	.word	0x00000008
.L_21:


//--------------------- .nv.callgraph             --------------------------
	.section	.nv.callgraph,"",@"SHT_CUDA_CALLGRAPH"
	.align	4
	.sectionentsize	8
	.align		4
        /*0000*/ 	.word	0x00000000
	.align		4
        /*0004*/ 	.word	0xffffffff
	.align		4
        /*0008*/ 	.word	0x00000000
	.align		4
        /*000c*/ 	.word	0xfffffffe
	.align		4
        /*0010*/ 	.word	0x00000000
	.align		4
        /*0014*/ 	.word	0xfffffffd
	.align		4
        /*0018*/ 	.word	0x00000000
	.align		4
        /*001c*/ 	.word	0xfffffffc


//--------------------- .text._Z6vecDotPfS_S_     --------------------------
	.section	.text._Z6vecDotPfS_S_,"ax",@progbits
	.align	128
        .global         _Z6vecDotPfS_S_
        .type           _Z6vecDotPfS_S_,@function
        .size           _Z6vecDotPfS_S_,(.L_x_6 - _Z6vecDotPfS_S_)
        .other          _Z6vecDotPfS_S_,@"STO_CUDA_ENTRY STV_DEFAULT"
_Z6vecDotPfS_S_:
.text._Z6vecDotPfS_S_:
[----:B------:R-:W-:Y:S01]  /*0000*/  LDC R1, c[0x0][0x37c] ;  /* 0x0000df00ff017b82 */ /* 0x000fe20000000800 */
[----:B------:R-:W0:Y:S01]  /*0010*/  S2R R12, SR_TID.X ;  /* 0x00000000000c7919 */ /* 0x000e220000002100 */
[----:B------:R-:W1:Y:S01]  /*0020*/  LDCU UR4, c[0x0][0x360] ;  /* 0x00006c00ff0477ac */ /* 0x000e620008000800 */
[----:B------:R-:W-:Y:S01]  /*0030*/  BSSY.RECONVERGENT B0, `(.L_x_0) ;  /* 0x0000015000007945 */ /* 0x000fe20003800200 */
[----:B------:R-:W-:Y:S01]  /*0040*/  IMAD.MOV.U32 R11, RZ, RZ, RZ ;  /* 0x000000ffff0b7224 */ /* 0x000fe200078e00ff */
[----:B------:R-:W0:Y:S01]  /*0050*/  S2R R13, SR_CTAID.X ;  /* 0x00000000000d7919 */ /* 0x000e220000002500 */
[----:B------:R-:W2:Y:S01]  /*0060*/  LDCU.64 UR6, c[0x0][0x358] ;  /* 0x00006b00ff0677ac */ /* 0x000ea20008000a00 */
[----:B-1----:R-:W-:Y:S02]  /*0070*/  IMAD.U32 R10, RZ, RZ, UR4 ;  /* 0x00000004ff0a7e24 */ /* 0x002fe4000f8e00ff */
[----:B0-----:R-:W-:-:S05]  /*0080*/  IMAD R0, R13, UR4, R12 ;  /* 0x000000040d007c24 */ /* 0x001fca000f8e020c */
[----:B------:R-:W-:-:S13]  /*0090*/  ISETP.GT.AND P0, PT, R0, 0x43ff, PT ;  /* 0x000043ff0000780c */ /* 0x000fda0003f04270 */
[----:B--2---:R-:W-:Y:S05]  /*00a0*/  @P0 BRA `(.L_x_1) ;  /* 0x0000000000340947 */ /* 0x004fea0003800000 */
[----:B------:R-:W0:Y:S01]  /*00b0*/  LDC.64 R6, c[0x0][0x380] ;  /* 0x0000e000ff067b82 */ /* 0x000e220000000a00 */
[----:B------:R-:W1:Y:S01]  /*00c0*/  LDCU UR4, c[0x0][0x370] ;  /* 0x00006e00ff0477ac */ /* 0x000e620008000800 */
[----:B------:R-:W-:-:S06]  /*00d0*/  HFMA2 R11, -RZ, RZ, 0, 0 ;  /* 0x00000000ff0b7431 */ /* 0x000fcc00000001ff */
[----:B------:R-:W2:Y:S01]  /*00e0*/  LDC.64 R8, c[0x0][0x388] ;  /* 0x0000e200ff087b82 */ /* 0x000ea20000000a00 */
[----:B-1----:R-:W-:-:S07]  /*00f0*/  IMAD R15, R10, UR4, RZ ;  /* 0x000000040a0f7c24 */ /* 0x002fce000f8e02ff */
.L_x_2:
[----:B0-----:R-:W-:-:S04]  /*0100*/  IMAD.WIDE R2, R0, 0x4, R6 ;  /* 0x0000000400027825 */ /* 0x001fc800078e0206 */
[----:B--2---:R-:W-:Y:S02]  /*0110*/  IMAD.WIDE R4, R0, 0x4, R8 ;  /* 0x0000000400047825 */ /* 0x004fe400078e0208 */
[----:B------:R-:W2:Y:S04]  /*0120*/  LDG.E R2, desc[UR6][R2.64] ;  /* 0x0000000602027981 */ /* 0x000ea8000c1e1900 */
[----:B------:R-:W2:Y:S01]  /*0130*/  LDG.E R4, desc[UR6][R4.64] ;  /* 0x0000000604047981 */ /* 0x000ea2000c1e1900 */
[----:B------:R-:W-:-:S05]  /*0140*/  IMAD.IADD R0, R15, 0x1, R0 ;  /* 0x000000010f007824 */ /* 0x000fca00078e0200 */
[----:B------:R-:W-:Y:S01]  /*0150*/  ISETP.GE.AND P0, PT, R0, 0x4400, PT ;  /* 0x000044000000780c */ /* 0x000fe20003f06270 */
[----:B--2---:R-:W-:-:S12]  /*0160*/  FFMA R11, R2, R4, R11 ;  /* 0x00000004020b7223 */ /* 0x004fd8000000000b */
[----:B------:R-:W-:Y:S05]  /*0170*/  @!P0 BRA `(.L_x_2) ;  /* 0xfffffffc00e08947 */ /* 0x000fea000383ffff */
.L_x_1:
[----:B------:R-:W-:Y:S05]  /*0180*/  BSYNC.RECONVERGENT B0 ;  /* 0x0000000000007941 */ /* 0x000fea0003800200 */
.L_x_0:
[----:B------:R-:W0:Y:S01]  /*0190*/  S2UR UR5, SR_CgaCtaId ;  /* 0x00000000000579c3 */ /* 0x000e220000008800 */
[----:B------:R-:W-:Y:S01]  /*01a0*/  UMOV UR4, 0x400 ;  /* 0x0000040000047882 */ /* 0x000fe20000000000 */
[----:B------:R-:W-:Y:S02]  /*01b0*/  ISETP.GE.U32.AND P1, PT, R10, 0x2, PT ;  /* 0x000000020a00780c */ /* 0x000fe40003f26070 */
[----:B------:R-:W-:Y:S01]  /*01c0*/  ISETP.NE.AND P0, PT, R12, RZ, PT ;  /* 0x000000ff0c00720c */ /* 0x000fe20003f05270 */
[----:B0-----:R-:W-:-:S06]  /*01d0*/  ULEA UR4, UR5, UR4, 0x18 ;  /* 0x0000000405047291 */ /* 0x001fcc000f8ec0ff */
[----:B------:R-:W-:-:S05]  /*01e0*/  LEA R0, R12, UR4, 0x2 ;  /* 0x000000040c007c11 */ /* 0x000fca000f8e10ff */
[----:B------:R0:W-:Y:S01]  /*01f0*/  STS [R0], R11 ;  /* 0x0000000b00007388 */ /* 0x0001e20000000800 */
[----:B------:R-:W-:Y:S06]  /*0200*/  BAR.SYNC.DEFER_BLOCKING 0x0 ;  /* 0x0000000000007b1d */ /* 0x000fec0000010000 */
[----:B------:R-:W-:Y:S05]  /*0210*/  @!P1 BRA `(.L_x_3) ;  /* 0x00000000002c9947 */ /* 0x000fea0003800000 */
.L_x_4:
[----:B------:R-:W-:-:S04]  /*0220*/  SHF.R.U32.HI R5, RZ, 0x1, R10 ;  /* 0x00000001ff057819 */ /* 0x000fc8000001160a */
[----:B------:R-:W-:-:S13]  /*0230*/  ISETP.GE.U32.AND P1, PT, R12, R5, PT ;  /* 0x000000050c00720c */ /* 0x000fda0003f26070 */
[----:B------:R-:W-:Y:S01]  /*0240*/  @!P1 LEA R2, R5, R0, 0x2 ;  /* 0x0000000005029211 */ /* 0x000fe200078e10ff */
[----:B------:R-:W-:Y:S05]  /*0250*/  @!P1 LDS R3, [R0] ;  /* 0x0000000000039984 */ /* 0x000fea0000000800 */
[----:B------:R-:W1:Y:S02]  /*0260*/  @!P1 LDS R2, [R2] ;  /* 0x0000000002029984 */ /* 0x000e640000000800 */
[----:B-1----:R-:W-:-:S05]  /*0270*/  @!P1 FADD R3, R2, R3 ;  /* 0x0000000302039221 */ /* 0x002fca0000000000 */
[----:B------:R1:W-:Y:S01]  /*0280*/  @!P1 STS [R0], R3 ;  /* 0x0000000300009388 */ /* 0x0003e20000000800 */
[----:B------:R-:W-:Y:S01]  /*0290*/  BAR.SYNC.DEFER_BLOCKING 0x0 ;  /* 0x0000000000007b1d */ /* 0x000fe20000010000 */
[----:B------:R-:W-:Y:S02]  /*02a0*/  ISETP.GT.U32.AND P1, PT, R10, 0x3, PT ;  /* 0x000000030a00780c */ /* 0x000fe40003f24070 */
[----:B------:R-:W-:-:S11]  /*02b0*/  MOV R10, R5 ;  /* 0x00000005000a7202 */ /* 0x000fd60000000f00 */
[----:B-1----:R-:W-:Y:S05]  /*02c0*/  @P1 BRA `(.L_x_4) ;  /* 0xfffffffc00d41947 */ /* 0x002fea000383ffff */
.L_x_3:
[----:B------:R-:W-:Y:S05]  /*02d0*/  @P0 EXIT ;  /* 0x000000000000094d */ /* 0x000fea0003800000 */
[----:B------:R-:W1:Y:S01]  /*02e0*/  S2UR UR5, SR_CgaCtaId ;  /* 0x00000000000579c3 */ /* 0x000e620000008800 */
[----:B------:R-:W-:-:S07]  /*02f0*/  UMOV UR4, 0x400 ;  /* 0x0000040000047882 */ /* 0x000fce0000000000 */
[----:B------:R-:W2:Y:S01]  /*0300*/  LDC.64 R2, c[0x0][0x390] ;  /* 0x0000e400ff027b82 */ /* 0x000ea20000000a00 */
[----:B-1----:R-:W-:Y:S01]  /*0310*/  ULEA UR4, UR5, UR4, 0x18 ;  /* 0x0000000405047291 */ /* 0x002fe2000f8ec0ff */
[----:B--2---:R-:W-:-:S08]  /*0320*/  IMAD.WIDE.U32 R2, R13, 0x4, R2 ;  /* 0x000000040d027825 */ /* 0x004fd000078e0002 */
[----:B------:R-:W1:Y:S04]  /*0330*/  LDS R5, [UR4] ;  /* 0x00000004ff057984 */ /* 0x000e680008000800 */
[----:B-1----:R-:W-:Y:S01]  /*0340*/  STG.E desc[UR6][R2.64], R5 ;  /* 0x0000000502007986 */ /* 0x002fe2000c101906 */
[----:B------:R-:W-:Y:S05]  /*0350*/  EXIT ;  /* 0x000000000000794d */ /* 0x000fea0003800000 */
.L_x_5:
[----:B------:R-:W-:-:S00]  /*0360*/  BRA `(.L_x_5) ;  /* 0xfffffffc00fc7947 */ /* 0x000fc0000383ffff */
[----:B------:R-:W-:-:S00]  /*0370*/  NOP ;  /* 0x0000000000007918 */ /* 0x000fc00000000000 */
        /* <DEDUP_REMOVED lines=8> */
.L_x_6:


//--------------------- .nv.shared._Z6vecDotPfS_S_ --------------------------
	.section	.nv.shared._Z6vecDotPfS_S_,"aw",@nobits
	.sectionflags	@""
	.align	4
.nv.shared._Z6vecDotPfS_S_:
	.zero		2048


//--------------------- .nv.shared.reserved.0     --------------------------
	.section	.nv.shared.reserved.0,"aw",@nobits
	.weak		__nv_reservedSMEM_offset_0_alias
	.size		__nv_reservedSMEM_offset_0_alias, 0, 64
	.other		__nv_reservedSMEM_offset_0_alias,@"STO_CUDA_RESERVED_SHARED STV_DEFAULT"
__nv_reservedSMEM_offset_0_alias:
	.zero		0
	.zero		64


//--------------------- .nv.constant0._Z6vecDotPfS_S_ --------------------------
	.section	.nv.constant0._Z6vecDotPfS_S_,"a",@progbits
	.sectionflags	@""
	.align	4
.nv.constant0._Z6vecDotPfS_S_:
	.zero		920


//--------------------- SYMBOLS --------------------------

	.type		.nv.reservedSmem.offset0,@object
	.size		.nv.reservedSmem.offset0,0x4
	.type		.nv.reservedSmem.cap,@object
	.size		.nv.reservedSmem.cap,0x4
